//
// Generated by NVIDIA NVVM Compiler
//
// Compiler Build ID: CL-36424714
// Cuda compilation tools, release 13.0, V13.0.88
// Based on NVVM 20.0.0
//

.version 9.0
.target sm_100
.address_size 64

	// .globl	_Z9calc_areadPd

.visible .entry _Z9calc_areadPd(
	.param .f64 _Z9calc_areadPd_param_0,
	.param .u64 .ptr .align 1 _Z9calc_areadPd_param_1
)
{
	.reg .pred 	%p<2>;
	.reg .b32 	%r<5>;
	.reg .b64 	%rd<5>;
	.reg .b64 	%fd<9>;

	ld.param.f64 	%fd1, [_Z9calc_areadPd_param_0];
	ld.param.u64 	%rd1, [_Z9calc_areadPd_param_1];
	mov.u32 	%r2, %ctaid.x;
	mov.u32 	%r3, %ntid.x;
	mov.u32 	%r4, %tid.x;
	mad.lo.s32 	%r1, %r2, %r3, %r4;
	setp.gt.s32 	%p1, %r1, 99999998;
	@%p1 bra 	$L__BB0_2;
	cvta.to.global.u64 	%rd2, %rd1;
	cvt.rn.f64.s32 	%fd2, %r1;
	mul.f64 	%fd3, %fd1, %fd2;
	mul.f64 	%fd4, %fd3, %fd3;
	mov.f64 	%fd5, 0d3FF0000000000000;
	sub.f64 	%fd6, %fd5, %fd4;
	sqrt.rn.f64 	%fd7, %fd6;
	mul.f64 	%fd8, %fd1, %fd7;
	mul.wide.s32 	%rd3, %r1, 8;
	add.s64 	%rd4, %rd2, %rd3;
	st.global.f64 	[%rd4], %fd8;
$L__BB0_2:
	ret;

}
	// .globl	_Z14calc_reductionPdS_
.visible .entry _Z14calc_reductionPdS_(
	.param .u64 .ptr .align 1 _Z14calc_reductionPdS__param_0,
	.param .u64 .ptr .align 1 _Z14calc_reductionPdS__param_1
)
{
	.reg .pred 	%p<5>;
	.reg .b32 	%r<45>;
	.reg .b64 	%rd<71>;
	.reg .b64 	%fd<68>;

	ld.param.u64 	%rd2, [_Z14calc_reductionPdS__param_0];
	ld.param.u64 	%rd3, [_Z14calc_reductionPdS__param_1];
	mov.u32 	%r1, %ctaid.x;
	mov.u32 	%r8, %ntid.x;
	mul.lo.s32 	%r2, %r1, %r8;
	mov.u32 	%r9, %tid.x;
	add.s32 	%r10, %r2, %r9;
	setp.gt.s32 	%p1, %r10, 99999998;
	setp.ne.s32 	%p2, %r9, 0;
	or.pred  	%p3, %p2, %p1;
	@%p3 bra 	$L__BB1_4;
	cvta.to.global.u64 	%rd1, %rd2;
	add.s32 	%r43, %r2, 15;
	mov.f64 	%fd67, 0d0000000000000000;
	mov.b32 	%r44, 31;
$L__BB1_2:
	add.s32 	%r12, %r43, -15;
	mul.wide.u32 	%rd4, %r12, 8;
	add.s64 	%rd5, %rd1, %rd4;
	ld.global.f64 	%fd4, [%rd5];
	add.f64 	%fd5, %fd67, %fd4;
	add.s32 	%r13, %r43, -14;
	mul.wide.u32 	%rd6, %r13, 8;
	add.s64 	%rd7, %rd1, %rd6;
	ld.global.f64 	%fd6, [%rd7];
	add.f64 	%fd7, %fd5, %fd6;
	add.s32 	%r14, %r43, -13;
	mul.wide.u32 	%rd8, %r14, 8;
	add.s64 	%rd9, %rd1, %rd8;
	ld.global.f64 	%fd8, [%rd9];
	add.f64 	%fd9, %fd7, %fd8;
	add.s32 	%r15, %r43, -12;
	mul.wide.u32 	%rd10, %r15, 8;
	add.s64 	%rd11, %rd1, %rd10;
	ld.global.f64 	%fd10, [%rd11];
	add.f64 	%fd11, %fd9, %fd10;
	add.s32 	%r16, %r43, -11;
	mul.wide.u32 	%rd12, %r16, 8;
	add.s64 	%rd13, %rd1, %rd12;
	ld.global.f64 	%fd12, [%rd13];
	add.f64 	%fd13, %fd11, %fd12;
	add.s32 	%r17, %r43, -10;
	mul.wide.u32 	%rd14, %r17, 8;
	add.s64 	%rd15, %rd1, %rd14;
	ld.global.f64 	%fd14, [%rd15];
	add.f64 	%fd15, %fd13, %fd14;
	add.s32 	%r18, %r43, -9;
	mul.wide.u32 	%rd16, %r18, 8;
	add.s64 	%rd17, %rd1, %rd16;
	ld.global.f64 	%fd16, [%rd17];
	add.f64 	%fd17, %fd15, %fd16;
	add.s32 	%r19, %r43, -8;
	mul.wide.u32 	%rd18, %r19, 8;
	add.s64 	%rd19, %rd1, %rd18;
	ld.global.f64 	%fd18, [%rd19];
	add.f64 	%fd19, %fd17, %fd18;
	add.s32 	%r20, %r43, -7;
	mul.wide.u32 	%rd20, %r20, 8;
	add.s64 	%rd21, %rd1, %rd20;
	ld.global.f64 	%fd20, [%rd21];
	add.f64 	%fd21, %fd19, %fd20;
	add.s32 	%r21, %r43, -6;
	mul.wide.u32 	%rd22, %r21, 8;
	add.s64 	%rd23, %rd1, %rd22;
	ld.global.f64 	%fd22, [%rd23];
	add.f64 	%fd23, %fd21, %fd22;
	add.s32 	%r22, %r43, -5;
	mul.wide.u32 	%rd24, %r22, 8;
	add.s64 	%rd25, %rd1, %rd24;
	ld.global.f64 	%fd24, [%rd25];
	add.f64 	%fd25, %fd23, %fd24;
	add.s32 	%r23, %r43, -4;
	mul.wide.u32 	%rd26, %r23, 8;
	add.s64 	%rd27, %rd1, %rd26;
	ld.global.f64 	%fd26, [%rd27];
	add.f64 	%fd27, %fd25, %fd26;
	add.s32 	%r24, %r43, -3;
	mul.wide.u32 	%rd28, %r24, 8;
	add.s64 	%rd29, %rd1, %rd28;
	ld.global.f64 	%fd28, [%rd29];
	add.f64 	%fd29, %fd27, %fd28;
	add.s32 	%r25, %r43, -2;
	mul.wide.u32 	%rd30, %r25, 8;
	add.s64 	%rd31, %rd1, %rd30;
	ld.global.f64 	%fd30, [%rd31];
	add.f64 	%fd31, %fd29, %fd30;
	add.s32 	%r26, %r43, -1;
	mul.wide.u32 	%rd32, %r26, 8;
	add.s64 	%rd33, %rd1, %rd32;
	ld.global.f64 	%fd32, [%rd33];
	add.f64 	%fd33, %fd31, %fd32;
	add.s32 	%r27, %r43, 16;
	mul.wide.u32 	%rd34, %r43, 8;
	add.s64 	%rd35, %rd1, %rd34;
	ld.global.f64 	%fd34, [%rd35];
	add.f64 	%fd35, %fd33, %fd34;
	add.s32 	%r28, %r43, 1;
	mul.wide.u32 	%rd36, %r28, 8;
	add.s64 	%rd37, %rd1, %rd36;
	ld.global.f64 	%fd36, [%rd37];
	add.f64 	%fd37, %fd35, %fd36;
	add.s32 	%r29, %r43, 2;
	mul.wide.u32 	%rd38, %r29, 8;
	add.s64 	%rd39, %rd1, %rd38;
	ld.global.f64 	%fd38, [%rd39];
	add.f64 	%fd39, %fd37, %fd38;
	add.s32 	%r30, %r43, 3;
	mul.wide.u32 	%rd40, %r30, 8;
	add.s64 	%rd41, %rd1, %rd40;
	ld.global.f64 	%fd40, [%rd41];
	add.f64 	%fd41, %fd39, %fd40;
	add.s32 	%r31, %r43, 4;
	mul.wide.u32 	%rd42, %r31, 8;
	add.s64 	%rd43, %rd1, %rd42;
	ld.global.f64 	%fd42, [%rd43];
	add.f64 	%fd43, %fd41, %fd42;
	add.s32 	%r32, %r43, 5;
	mul.wide.u32 	%rd44, %r32, 8;
	add.s64 	%rd45, %rd1, %rd44;
	ld.global.f64 	%fd44, [%rd45];
	add.f64 	%fd45, %fd43, %fd44;
	add.s32 	%r33, %r43, 6;
	mul.wide.u32 	%rd46, %r33, 8;
	add.s64 	%rd47, %rd1, %rd46;
	ld.global.f64 	%fd46, [%rd47];
	add.f64 	%fd47, %fd45, %fd46;
	add.s32 	%r34, %r43, 7;
	mul.wide.u32 	%rd48, %r34, 8;
	add.s64 	%rd49, %rd1, %rd48;
	ld.global.f64 	%fd48, [%rd49];
	add.f64 	%fd49, %fd47, %fd48;
	add.s32 	%r35, %r43, 8;
	mul.wide.u32 	%rd50, %r35, 8;
	add.s64 	%rd51, %rd1, %rd50;
	ld.global.f64 	%fd50, [%rd51];
	add.f64 	%fd51, %fd49, %fd50;
	add.s32 	%r36, %r43, 9;
	mul.wide.u32 	%rd52, %r36, 8;
	add.s64 	%rd53, %rd1, %rd52;
	ld.global.f64 	%fd52, [%rd53];
	add.f64 	%fd53, %fd51, %fd52;
	add.s32 	%r37, %r43, 10;
	mul.wide.u32 	%rd54, %r37, 8;
	add.s64 	%rd55, %rd1, %rd54;
	ld.global.f64 	%fd54, [%rd55];
	add.f64 	%fd55, %fd53, %fd54;
	add.s32 	%r38, %r43, 11;
	mul.wide.u32 	%rd56, %r38, 8;
	add.s64 	%rd57, %rd1, %rd56;
	ld.global.f64 	%fd56, [%rd57];
	add.f64 	%fd57, %fd55, %fd56;
	add.s32 	%r39, %r43, 12;
	mul.wide.u32 	%rd58, %r39, 8;
	add.s64 	%rd59, %rd1, %rd58;
	ld.global.f64 	%fd58, [%rd59];
	add.f64 	%fd59, %fd57, %fd58;
	add.s32 	%r40, %r43, 13;
	mul.wide.u32 	%rd60, %r40, 8;
	add.s64 	%rd61, %rd1, %rd60;
	ld.global.f64 	%fd60, [%rd61];
	add.f64 	%fd61, %fd59, %fd60;
	add.s32 	%r41, %r43, 14;
	mul.wide.u32 	%rd62, %r41, 8;
	add.s64 	%rd63, %rd1, %rd62;
	ld.global.f64 	%fd62, [%rd63];
	add.f64 	%fd63, %fd61, %fd62;
	add.s32 	%r42, %r43, 15;
	mul.wide.u32 	%rd64, %r42, 8;
	add.s64 	%rd65, %rd1, %rd64;
	ld.global.f64 	%fd64, [%rd65];
	add.f64 	%fd65, %fd63, %fd64;
	mul.wide.u32 	%rd66, %r27, 8;
	add.s64 	%rd67, %rd1, %rd66;
	ld.global.f64 	%fd66, [%rd67];
	add.f64 	%fd67, %fd65, %fd66;
	add.s32 	%r44, %r44, 32;
	add.s32 	%r43, %r43, 32;
	setp.ne.s32 	%p4, %r44, 287;
	@%p4 bra 	$L__BB1_2;
	cvta.to.global.u64 	%rd68, %rd3;
	mul.wide.u32 	%rd69, %r1, 8;
	add.s64 	%rd70, %rd68, %rd69;
	st.global.f64 	[%rd70], %fd67;
$L__BB1_4:
	ret;

}


// ===== COMPILED SASS (sm_100) =====

	.target	sm_100

	.elftype	@"ET_EXEC"


//--------------------- .note.nv.tkinfo           --------------------------
	.section	.note.nv.tkinfo,"",@"SHT_NOTE"
	.sectionflags	@"SHF_NOTE_NV_TKINFO"
	.tkinfo
        /*0018*/ 	.word	0x00000002
        /*0030*/ 	.string	""
        /*0030*/ 	.string	"ptxas"
        /*0030*/ 	.string	"Cuda compilation tools, release 13.0, V13.0.88"
        /*0030*/ 	.string	"Build cuda_13.0.r13.0/compiler.36424714_0"
        /*0030*/ 	.string	"-arch sm_100 -m 64 "



//--------------------- .note.nv.cuinfo           --------------------------
	.section	.note.nv.cuinfo,"",@"SHT_NOTE"
	.sectionflags	@"SHF_NOTE_NV_CUINFO"
        /*0018*/ 	.short	0x0002
        /*001a*/ 	.short	0x0064
        /*001c*/ 	.short	0x0082
	.zero		2


//--------------------- .nv.info                  --------------------------
	.section	.nv.info,"",@"SHT_CUDA_INFO"
	.align	4


	//----- nvinfo : EIATTR_REGCOUNT
	.align		4
        /*0000*/ 	.byte	0x04, 0x2f
        /*0002*/ 	.short	(.L_1 - .L_0)
	.align		4
.L_0:
        /*0004*/ 	.word	index@(_Z9calc_areadPd)
        /*0008*/ 	.word	0x00000012


	//----- nvinfo : EIATTR_FRAME_SIZE
	.align		4
.L_1:
        /*000c*/ 	.byte	0x04, 0x11
        /*000e*/ 	.short	(.L_3 - .L_2)
	.align		4
.L_2:
        /*0010*/ 	.word	index@($__internal_0_$__cuda_sm20_dsqrt_rn_f64_mediumpath_v1)
        /*0014*/ 	.word	0x00000000


	//----- nvinfo : EIATTR_FRAME_SIZE
	.align		4
.L_3:
        /*0018*/ 	.byte	0x04, 0x11
        /*001a*/ 	.short	(.L_5 - .L_4)
	.align		4
.L_4:
        /*001c*/ 	.word	index@(_Z9calc_areadPd)
        /*0020*/ 	.word	0x00000000


	//----- nvinfo : EIATTR_REGCOUNT
	.align		4
.L_5:
        /*0024*/ 	.byte	0x04, 0x2f
        /*0026*/ 	.short	(.L_7 - .L_6)
	.align		4
.L_6:
        /*0028*/ 	.word	index@(_Z14calc_reductionPdS_)
        /*002c*/ 	.word	0x00000020


	//----- nvinfo : EIATTR_FRAME_SIZE
	.align		4
.L_7:
        /*0030*/ 	.byte	0x04, 0x11
        /*0032*/ 	.short	(.L_9 - .L_8)
	.align		4
.L_8:
        /*0034*/ 	.word	index@(_Z14calc_reductionPdS_)
        /*0038*/ 	.word	0x00000000


	//----- nvinfo : EIATTR_MIN_STACK_SIZE
	.align		4
.L_9:
        /*003c*/ 	.byte	0x04, 0x12
        /*003e*/ 	.short	(.L_11 - .L_10)
	.align		4
.L_10:
        /*0040*/ 	.word	index@(_Z14calc_reductionPdS_)
        /*0044*/ 	.word	0x00000000


	//----- nvinfo : EIATTR_MIN_STACK_SIZE
	.align		4
.L_11:
        /*0048*/ 	.byte	0x04, 0x12
        /*004a*/ 	.short	(.L_13 - .L_12)
	.align		4
.L_12:
        /*004c*/ 	.word	index@(_Z9calc_areadPd)
        /*0050*/ 	.word	0x00000000
.L_13:


//--------------------- .nv.compat                --------------------------
	.section	.nv.compat,"",@"SHT_CUDA_COMPAT_INFO"
	.align	4
        /*0000*/ 	.byte	0x02, 0x09, 0x00, 0x00, 0x02, 0x02, 0x01, 0x00, 0x02, 0x05, 0x05, 0x00, 0x03, 0x07, 0x01, 0x01
        /*0010*/ 	.byte	0x02, 0x03, 0x00, 0x00, 0x02, 0x06, 0x01, 0x00, 0x04, 0x0b, 0x08, 0x00, 0x01, 0x00, 0x00, 0x00
        /*0020*/ 	.byte	0x00, 0x00, 0x00, 0x00


//--------------------- .nv.info._Z14calc_reductionPdS_ --------------------------
	.section	.nv.info._Z14calc_reductionPdS_,"",@"SHT_CUDA_INFO"
	.sectionflags	@""
	.align	4


	//----- nvinfo : EIATTR_CUDA_API_VERSION
	.align		4
        /*0000*/ 	.byte	0x04, 0x37
        /*0002*/ 	.short	(.L_15 - .L_14)
.L_14:
        /*0004*/ 	.word	0x00000082


	//----- nvinfo : EIATTR_KPARAM_INFO
	.align		4
.L_15:
        /*0008*/ 	.byte	0x04, 0x17
        /*000a*/ 	.short	(.L_17 - .L_16)
.L_16:
        /*000c*/ 	.word	0x00000000
        /*0010*/ 	.short	0x0001
        /*0012*/ 	.short	0x0008
        /*0014*/ 	.byte	0x00, 0xf5, 0x21, 0x00


	//----- nvinfo : EIATTR_KPARAM_INFO
	.align		4
.L_17:
        /*0018*/ 	.byte	0x04, 0x17
        /*001a*/ 	.short	(.L_19 - .L_18)
.L_18:
        /*001c*/ 	.word	0x00000000
        /*0020*/ 	.short	0x0000
        /*0022*/ 	.short	0x0000
        /*0024*/ 	.byte	0x00, 0xf5, 0x21, 0x00


	//----- nvinfo : EIATTR_SPARSE_MMA_MASK
	.align		4
.L_19:
        /*0028*/ 	.byte	0x03, 0x50
        /*002a*/ 	.short	0x0000


	//----- nvinfo : EIATTR_MAXREG_COUNT
	.align		4
        /*002c*/ 	.byte	0x03, 0x1b
        /*002e*/ 	.short	0x00ff


	//----- nvinfo : EIATTR_MERCURY_ISA_VERSION
	.align		4
        /*0030*/ 	.byte	0x03, 0x5f
        /*0032*/ 	.short	0x0101


	//----- nvinfo : EIATTR_VRC_CTA_INIT_COUNT
	.align		4
        /*0034*/ 	.byte	0x02, 0x4a
	.zero		1
	.zero		1


	//----- nvinfo : EIATTR_EXIT_INSTR_OFFSETS
	.align		4
        /*0038*/ 	.byte	0x04, 0x1c
        /*003a*/ 	.short	(.L_21 - .L_20)


	//   ....[0]....
.L_20:
        /*003c*/ 	.word	0x00000080


	//   ....[1]....
        /*0040*/ 	.word	0x00000940


	//----- nvinfo : EIATTR_CBANK_PARAM_SIZE
	.align		4
.L_21:
        /*0044*/ 	.byte	0x03, 0x19
        /*0046*/ 	.short	0x0010


	//----- nvinfo : EIATTR_PARAM_CBANK
	.align		4
        /*0048*/ 	.byte	0x04, 0x0a
        /*004a*/ 	.short	(.L_23 - .L_22)
	.align		4
.L_22:
        /*004c*/ 	.word	index@(.nv.constant0._Z14calc_reductionPdS_)
        /*0050*/ 	.short	0x0380
        /*0052*/ 	.short	0x0010


	//----- nvinfo : EIATTR_SW_WAR
	.align		4
.L_23:
        /*0054*/ 	.byte	0x04, 0x36
        /*0056*/ 	.short	(.L_25 - .L_24)
.L_24:
        /*0058*/ 	.word	0x00000008
.L_25:


//--------------------- .nv.info._Z9calc_areadPd  --------------------------
	.section	.nv.info._Z9calc_areadPd,"",@"SHT_CUDA_INFO"
	.sectionflags	@""
	.align	4


	//----- nvinfo : EIATTR_CUDA_API_VERSION
	.align		4
        /*0000*/ 	.byte	0x04, 0x37
        /*0002*/ 	.short	(.L_27 - .L_26)
.L_26:
        /*0004*/ 	.word	0x00000082


	//----- nvinfo : EIATTR_KPARAM_INFO
	.align		4
.L_27:
        /*0008*/ 	.byte	0x04, 0x17
        /*000a*/ 	.short	(.L_29 - .L_28)
.L_28:
        /*000c*/ 	.word	0x00000000
        /*0010*/ 	.short	0x0001
        /*0012*/ 	.short	0x0008
        /*0014*/ 	.byte	0x00, 0xf5, 0x21, 0x00


	//----- nvinfo : EIATTR_KPARAM_INFO
	.align		4
.L_29:
        /*0018*/ 	.byte	0x04, 0x17
        /*001a*/ 	.short	(.L_31 - .L_30)
.L_30:
        /*001c*/ 	.word	0x00000000
        /*0020*/ 	.short	0x0000
        /*0022*/ 	.short	0x0000
        /*0024*/ 	.byte	0x00, 0xf0, 0x21, 0x00


	//----- nvinfo : EIATTR_SPARSE_MMA_MASK
	.align		4
.L_31:
        /*0028*/ 	.byte	0x03, 0x50
        /*002a*/ 	.short	0x0000


	//----- nvinfo : EIATTR_MAXREG_COUNT
	.align		4
        /*002c*/ 	.byte	0x03, 0x1b
        /*002e*/ 	.short	0x00ff


	//----- nvinfo : EIATTR_MERCURY_ISA_VERSION
	.align		4
        /*0030*/ 	.byte	0x03, 0x5f
        /*0032*/ 	.short	0x0101


	//----- nvinfo : EIATTR_VRC_CTA_INIT_COUNT
	.align		4
        /*0034*/ 	.byte	0x02, 0x4a
	.zero		1
	.zero		1


	//----- nvinfo : EIATTR_EXIT_INSTR_OFFSETS
	.align		4
        /*0038*/ 	.byte	0x04, 0x1c
        /*003a*/ 	.short	(.L_33 - .L_32)


	//   ....[0]....
.L_32:
        /*003c*/ 	.word	0x00000060


	//   ....[1]....
        /*0040*/ 	.word	0x00000270


	//----- nvinfo : EIATTR_CRS_STACK_SIZE
	.align		4
.L_33:
        /*0044*/ 	.byte	0x04, 0x1e
        /*0046*/ 	.short	(.L_35 - .L_34)
.L_34:
        /*0048*/ 	.word	0x00000000


	//----- nvinfo : EIATTR_CBANK_PARAM_SIZE
	.align		4
.L_35:
        /*004c*/ 	.byte	0x03, 0x19
        /*004e*/ 	.short	0x0010


	//----- nvinfo : EIATTR_PARAM_CBANK
	.align		4
        /*0050*/ 	.byte	0x04, 0x0a
        /*0052*/ 	.short	(.L_37 - .L_36)
	.align		4
.L_36:
        /*0054*/ 	.word	index@(.nv.constant0._Z9calc_areadPd)
        /*0058*/ 	.short	0x0380
        /*005a*/ 	.short	0x0010


	//----- nvinfo : EIATTR_SW_WAR
	.align		4
.L_37:
        /*005c*/ 	.byte	0x04, 0x36
        /*005e*/ 	.short	(.L_39 - .L_38)
.L_38:
        /*0060*/ 	.word	0x00000008
.L_39:


//--------------------- .nv.callgraph             --------------------------
	.section	.nv.callgraph,"",@"SHT_CUDA_CALLGRAPH"
	.align	4
	.sectionentsize	8
	.align		4
        /*0000*/ 	.word	0x00000000
	.align		4
        /*0004*/ 	.word	0xffffffff
	.align		4
        /*0008*/ 	.word	0x00000000
	.align		4
        /*000c*/ 	.word	0xfffffffe
	.align		4
        /*0010*/ 	.word	0x00000000
	.align		4
        /*0014*/ 	.word	0xfffffffd
	.align		4
        /*0018*/ 	.word	0x00000000
	.align		4
        /*001c*/ 	.word	0xfffffffc


//--------------------- .text._Z14calc_reductionPdS_ --------------------------
	.section	.text._Z14calc_reductionPdS_,"ax",@progbits
	.align	128
        .global         _Z14calc_reductionPdS_
        .type           _Z14calc_reductionPdS_,@function
        .size           _Z14calc_reductionPdS_,(.L_x_10 - _Z14calc_reductionPdS_)
        .other          _Z14calc_reductionPdS_,@"STO_CUDA_ENTRY STV_DEFAULT"
_Z14calc_reductionPdS_:
.text._Z14calc_reductionPdS_:
[----:B------:R-:W-:Y:S01]  /*0000*/  LDC R1, c[0x0][0x37c] ;  /* 0x0000df00ff017b82 */ /* 0x000fe20000000800 */
[----:B------:R-:W0:Y:S01]  /*0010*/  S2R R0, SR_CTAID.X ;  /* 0x0000000000007919 */ /* 0x000e220000002500 */
[----:B------:R-:W0:Y:S01]  /*0020*/  LDCU UR4, c[0x0][0x360] ;  /* 0x00006c00ff0477ac */ /* 0x000e220008000800 */
[----:B------:R-:W1:Y:S01]  /*0030*/  S2R R2, SR_TID.X ;  /* 0x0000000000027919 */ /* 0x000e620000002100 */
[----:B0-----:R-:W-:-:S05]  /*0040*/  IMAD R19, R0, UR4, RZ ;  /* 0x0000000400137c24 */ /* 0x001fca000f8e02ff */
[----:B-1----:R-:W-:-:S04]  /*0050*/  IADD3 R3, PT, PT, R19, R2, RZ ;  /* 0x0000000213037210 */ /* 0x002fc80007ffe0ff */
[----:B------:R-:W-:-:S04]  /*0060*/  ISETP.GT.AND P0, PT, R3, 0x5f5e0fe, PT ;  /* 0x05f5e0fe0300780c */ /* 0x000fc80003f04270 */
[----:B------:R-:W-:-:S13]  /*0070*/  ISETP.NE.OR P0, PT, R2, RZ, P0 ;  /* 0x000000ff0200720c */ /* 0x000fda0000705670 */
[----:B------:R-:W-:Y:S05]  /*0080*/  @P0 EXIT ;  /* 0x000000000000094d */ /* 0x000fea0003800000 */
[----:B------:R-:W-:Y:S02]  /*0090*/  IADD3 R19, PT, PT, R19, 0xf, RZ ;  /* 0x0000000f13137810 */ /* 0x000fe40007ffe0ff */
[----:B------:R-:W-:Y:S01]  /*00a0*/  CS2R R16, SRZ ;  /* 0x0000000000107805 */ /* 0x000fe2000001ff00 */
[----:B------:R-:W0:Y:S01]  /*00b0*/  LDCU.64 UR6, c[0x0][0x358] ;  /* 0x00006b00ff0677ac */ /* 0x000e220008000a00 */
[----:B------:R-:W-:-:S05]  /*00c0*/  UMOV UR4, 0x1f ;  /* 0x0000001f00047882 */ /* 0x000fca0000000000 */
.L_x_0:
[----:B------:R-:W1:Y:S01]  /*00d0*/  LDC.64 R2, c[0x0][0x380] ;  /* 0x0000e000ff027b82 */ /* 0x000e620000000a00 */
[C---:B------:R-:W-:Y:S02]  /*00e0*/  IADD3 R23, PT, PT, R19.reuse, -0xf, RZ ;  /* 0xfffffff113177810 */ /* 0x040fe40007ffe0ff */
[----:B------:R-:W-:-:S03]  /*00f0*/  IADD3 R21, PT, PT, R19, -0xe, RZ ;  /* 0xfffffff213157810 */ /* 0x000fc60007ffe0ff */
[----:B-1----:R-:W-:-:S04]  /*0100*/  IMAD.WIDE.U32 R22, R23, 0x8, R2 ;  /* 0x0000000817167825 */ /* 0x002fc800078e0002 */
[----:B------:R-:W-:Y:S02]  /*0110*/  IMAD.WIDE.U32 R20, R21, 0x8, R2 ;  /* 0x0000000815147825 */ /* 0x000fe400078e0002 */
[----:B0-----:R-:W2:Y:S04]  /*0120*/  LDG.E.64 R22, desc[UR6][R22.64] ;  /* 0x0000000616167981 */ /* 0x001ea8000c1e1b00 */
[----:B------:R-:W3:Y:S01]  /*0130*/  LDG.E.64 R20, desc[UR6][R20.64] ;  /* 0x0000000614147981 */ /* 0x000ee2000c1e1b00 */
[C---:B------:R-:W-:Y:S02]  /*0140*/  IADD3 R5, PT, PT, R19.reuse, -0xd, RZ ;  /* 0xfffffff313057810 */ /* 0x040fe40007ffe0ff */
[----:B------:R-:W-:-:S03]  /*0150*/  IADD3 R25, PT, PT, R19, -0xc, RZ ;  /* 0xfffffff413197810 */ /* 0x000fc60007ffe0ff */
[----:B------:R-:W-:Y:S01]  /*0160*/  IMAD.WIDE.U32 R4, R5, 0x8, R2 ;  /* 0x0000000805047825 */ /* 0x000fe200078e0002 */
[----:B------:R-:W-:-:S03]  /*0170*/  IADD3 R7, PT, PT, R19, -0xb, RZ ;  /* 0xfffffff513077810 */ /* 0x000fc60007ffe0ff */
[--C-:B------:R-:W-:Y:S02]  /*0180*/  IMAD.WIDE.U32 R24, R25, 0x8, R2.reuse ;  /* 0x0000000819187825 */ /* 0x100fe400078e0002 */
[----:B------:R-:W4:Y:S02]  /*0190*/  LDG.E.64 R4, desc[UR6][R4.64] ;  /* 0x0000000604047981 */ /* 0x000f24000c1e1b00 */
[----:B------:R-:W-:Y:S02]  /*01a0*/  IMAD.WIDE.U32 R6, R7, 0x8, R2 ;  /* 0x0000000807067825 */ /* 0x000fe400078e0002 */
[----:B------:R-:W5:Y:S01]  /*01b0*/  LDG.E.64 R24, desc[UR6][R24.64] ;  /* 0x0000000618187981 */ /* 0x000f62000c1e1b00 */
[----:B------:R-:W-:-:S03]  /*01c0*/  IADD3 R9, PT, PT, R19, -0xa, RZ ;  /* 0xfffffff613097810 */ /* 0x000fc60007ffe0ff */
[----:B------:R-:W5:Y:S01]  /*01d0*/  LDG.E.64 R6, desc[UR6][R6.64] ;  /* 0x0000000606067981 */ /* 0x000f62000c1e1b00 */
[----:B------:R-:W-:Y:S01]  /*01e0*/  IADD3 R11, PT, PT, R19, -0x9, RZ ;  /* 0xfffffff7130b7810 */ /* 0x000fe20007ffe0ff */
[----:B------:R-:W-:Y:S01]  /*01f0*/  IMAD.WIDE.U32 R8, R9, 0x8, R2 ;  /* 0x0000000809087825 */ /* 0x000fe200078e0002 */
[----:B------:R-:W-:-:S03]  /*0200*/  IADD3 R13, PT, PT, R19, -0x8, RZ ;  /* 0xfffffff8130d7810 */ /* 0x000fc60007ffe0ff */
[--C-:B------:R-:W-:Y:S02]  /*0210*/  IMAD.WIDE.U32 R10, R11, 0x8, R2.reuse ;  /* 0x000000080b0a7825 */ /* 0x100fe400078e0002 */
[----:B------:R-:W5:Y:S02]  /*0220*/  LDG.E.64 R8, desc[UR6][R8.64] ;  /* 0x0000000608087981 */ /* 0x000f64000c1e1b00 */
[----:B------:R-:W-:Y:S02]  /*0230*/  IMAD.WIDE.U32 R12, R13, 0x8, R2 ;  /* 0x000000080d0c7825 */ /* 0x000fe400078e0002 */
[----:B------:R-:W5:Y:S01]  /*0240*/  LDG.E.64 R10, desc[UR6][R10.64] ;  /* 0x000000060a0a7981 */ /* 0x000f62000c1e1b00 */
[----:B------:R-:W-:-:S03]  /*0250*/  IADD3 R15, PT, PT, R19, -0x7, RZ ;  /* 0xfffffff9130f7810 */ /* 0x000fc60007ffe0ff */
[----:B------:R-:W5:Y:S01]  /*0260*/  LDG.E.64 R12, desc[UR6][R12.64] ;  /* 0x000000060c0c7981 */ /* 0x000f62000c1e1b00 */
[----:B------:R-:W-:Y:S01]  /*0270*/  IADD3 R27, PT, PT, R19, -0x6, RZ ;  /* 0xfffffffa131b7810 */ /* 0x000fe20007ffe0ff */
[----:B------:R-:W-:Y:S01]  /*0280*/  IMAD.WIDE.U32 R14, R15, 0x8, R2 ;  /* 0x000000080f0e7825 */ /* 0x000fe200078e0002 */
[----:B------:R-:W-:-:S05]  /*0290*/  IADD3 R29, PT, PT, R19, -0x5, RZ ;  /* 0xfffffffb131d7810 */ /* 0x000fca0007ffe0ff */
[----:B------:R-:W5:Y:S01]  /*02a0*/  LDG.E.64 R14, desc[UR6][R14.64] ;  /* 0x000000060e0e7981 */ /* 0x000f62000c1e1b00 */
[----:B--2---:R-:W-:Y:S01]  /*02b0*/  DADD R22, R22, R16 ;  /* 0x0000000016167229 */ /* 0x004fe20000000010 */
[----:B------:R-:W-:-:S06]  /*02c0*/  IMAD.WIDE.U32 R16, R27, 0x8, R2 ;  /* 0x000000081b107825 */ /* 0x000fcc00078e0002 */
[----:B------:R-:W2:Y:S01]  /*02d0*/  LDG.E.64 R16, desc[UR6][R16.64] ;  /* 0x0000000610107981 */ /* 0x000ea2000c1e1b00 */
[----:B---3--:R-:W-:Y:S01]  /*02e0*/  DADD R26, R22, R20 ;  /* 0x00000000161a7229 */ /* 0x008fe20000000014 */
[----:B------:R-:W-:Y:S01]  /*02f0*/  IMAD.WIDE.U32 R22, R29, 0x8, R2 ;  /* 0x000000081d167825 */ /* 0x000fe200078e0002 */
[----:B------:R-:W-:-:S05]  /*0300*/  IADD3 R21, PT, PT, R19, -0x4, RZ ;  /* 0xfffffffc13157810 */ /* 0x000fca0007ffe0ff */
[----:B------:R-:W3:Y:S01]  /*0310*/  LDG.E.64 R22, desc[UR6][R22.64] ;  /* 0x0000000616167981 */ /* 0x000ee2000c1e1b00 */
[----:B------:R-:W-:-:S06]  /*0320*/  IMAD.WIDE.U32 R20, R21, 0x8, R2 ;  /* 0x0000000815147825 */ /* 0x000fcc00078e0002 */
[----:B------:R-:W3:Y:S01]  /*0330*/  LDG.E.64 R20, desc[UR6][R20.64] ;  /* 0x0000000614147981 */ /* 0x000ee2000c1e1b00 */
[----:B----4-:R-:W-:Y:S01]  /*0340*/  DADD R4, R26, R4 ;  /* 0x000000001a047229 */ /* 0x010fe20000000004 */
[----:B------:R-:W-:-:S07]  /*0350*/  IADD3 R27, PT, PT, R19, -0x3, RZ ;  /* 0xfffffffd131b7810 */ /* 0x000fce0007ffe0ff */
[----:B-----5:R-:W-:Y:S01]  /*0360*/  DADD R24, R4, R24 ;  /* 0x0000000004187229 */ /* 0x020fe20000000018 */
[----:B------:R-:W-:Y:S01]  /*0370*/  IMAD.WIDE.U32 R4, R27, 0x8, R2 ;  /* 0x000000081b047825 */ /* 0x000fe200078e0002 */
[----:B------:R-:W-:-:S05]  /*0380*/  IADD3 R27, PT, PT, R19, -0x2, RZ ;  /* 0xfffffffe131b7810 */ /* 0x000fca0007ffe0ff */
[----:B------:R-:W4:Y:S01]  /*0390*/  LDG.E.64 R4, desc[UR6][R4.64] ;  /* 0x0000000604047981 */ /* 0x000f22000c1e1b00 */
[----:B------:R-:W-:Y:S01]  /*03a0*/  DADD R24, R24, R6 ;  /* 0x0000000018187229 */ /* 0x000fe20000000006 */
[----:B------:R-:W-:Y:S01]  /*03b0*/  IMAD.WIDE.U32 R6, R27, 0x8, R2 ;  /* 0x000000081b067825 */ /* 0x000fe200078e0002 */
[----:B------:R-:W-:-:S05]  /*03c0*/  IADD3 R27, PT, PT, R19, -0x1, RZ ;  /* 0xffffffff131b7810 */ /* 0x000fca0007ffe0ff */
[----:B------:R-:W5:Y:S01]  /*03d0*/  LDG.E.64 R6, desc[UR6][R6.64] ;  /* 0x0000000606067981 */ /* 0x000f62000c1e1b00 */
[----:B------:R-:W-:Y:S01]  /*03e0*/  DADD R24, R24, R8 ;  /* 0x0000000018187229 */ /* 0x000fe20000000008 */
[----:B------:R-:W-:Y:S01]  /*03f0*/  IMAD.WIDE.U32 R8, R27, 0x8, R2 ;  /* 0x000000081b087825 */ /* 0x000fe200078e0002 */
[----:B------:R-:W-:-:S05]  /*0400*/  IADD3 R27, PT, PT, R19, 0x1, RZ ;  /* 0x00000001131b7810 */ /* 0x000fca0007ffe0ff */
[----:B------:R-:W5:Y:S01]  /*0410*/  LDG.E.64 R8, desc[UR6][R8.64] ;  /* 0x0000000608087981 */ /* 0x000f62000c1e1b00 */
[----:B------:R-:W-:Y:S01]  /*0420*/  DADD R24, R24, R10 ;  /* 0x0000000018187229 */ /* 0x000fe2000000000a */
[----:B------:R-:W-:-:S06]  /*0430*/  IMAD.WIDE.U32 R10, R19, 0x8, R2 ;  /* 0x00000008130a7825 */ /* 0x000fcc00078e0002 */
[----:B------:R-:W5:Y:S01]  /*0440*/  LDG.E.64 R10, desc[UR6][R10.64] ;  /* 0x000000060a0a7981 */ /* 0x000f62000c1e1b00 */
[----:B------:R-:W-:Y:S01]  /*0450*/  DADD R24, R24, R12 ;  /* 0x0000000018187229 */ /* 0x000fe2000000000c */
[----:B------:R-:W-:Y:S01]  /*0460*/  IMAD.WIDE.U32 R12, R27, 0x8, R2 ;  /* 0x000000081b0c7825 */ /* 0x000fe200078e0002 */
[----:B------:R-:W-:-:S05]  /*0470*/  IADD3 R27, PT, PT, R19, 0x2, RZ ;  /* 0x00000002131b7810 */ /* 0x000fca0007ffe0ff */
[----:B------:R-:W5:Y:S01]  /*0480*/  LDG.E.64 R12, desc[UR6][R12.64] ;  /* 0x000000060c0c7981 */ /* 0x000f62000c1e1b00 */
[----:B------:R-:W-:Y:S01]  /*0490*/  DADD R24, R24, R14 ;  /* 0x0000000018187229 */ /* 0x000fe2000000000e */
[----:B------:R-:W-:Y:S01]  /*04a0*/  IMAD.WIDE.U32 R14, R27, 0x8, R2 ;  /* 0x000000081b0e7825 */ /* 0x000fe200078e0002 */
[----:B------:R-:W-:-:S05]  /*04b0*/  IADD3 R27, PT, PT, R19, 0x3, RZ ;  /* 0x00000003131b7810 */ /* 0x000fca0007ffe0ff */
[----:B------:R-:W5:Y:S01]  /*04c0*/  LDG.E.64 R14, desc[UR6][R14.64] ;  /* 0x000000060e0e7981 */ /* 0x000f62000c1e1b00 */
[----:B------:R-:W-:Y:S01]  /*04d0*/  IADD3 R29, PT, PT, R19, 0x5, RZ ;  /* 0x00000005131d7810 */ /* 0x000fe20007ffe0ff */
[----:B--2---:R-:W-:Y:S01]  /*04e0*/  DADD R24, R24, R16 ;  /* 0x0000000018187229 */ /* 0x004fe20000000010 */
[----:B------:R-:W-:Y:S01]  /*04f0*/  IMAD.WIDE.U32 R16, R27, 0x8, R2 ;  /* 0x000000081b107825 */ /* 0x000fe200078e0002 */
[----:B------:R-:W-:-:S05]  /*0500*/  IADD3 R27, PT, PT, R19, 0x4, RZ ;  /* 0x00000004131b7810 */ /* 0x000fca0007ffe0ff */
[----:B------:R-:W2:Y:S01]  /*0510*/  LDG.E.64 R16, desc[UR6][R16.64] ;  /* 0x0000000610107981 */ /* 0x000ea2000c1e1b00 */
[----:B---3--:R-:W-:Y:S01]  /*0520*/  DADD R24, R24, R22 ;  /* 0x0000000018187229 */ /* 0x008fe20000000016 */
[----:B------:R-:W-:-:S06]  /*0530*/  IMAD.WIDE.U32 R22, R27, 0x8, R2 ;  /* 0x000000081b167825 */ /* 0x000fcc00078e0002 */
[----:B------:R-:W3:Y:S01]  /*0540*/  LDG.E.64 R22, desc[UR6][R22.64] ;  /* 0x0000000616167981 */ /* 0x000ee2000c1e1b00 */
[----:B------:R-:W-:Y:S01]  /*0550*/  DADD R26, R24, R20 ;  /* 0x00000000181a7229 */ /* 0x000fe20000000014 */
[----:B------:R-:W-:Y:S01]  /*0560*/  IMAD.WIDE.U32 R24, R29, 0x8, R2 ;  /* 0x000000081d187825 */ /* 0x000fe200078e0002 */
[----:B------:R-:W-:-:S05]  /*0570*/  IADD3 R21, PT, PT, R19, 0x6, RZ ;  /* 0x0000000613157810 */ /* 0x000fca0007ffe0ff */
[----:B------:R-:W3:Y:S01]  /*0580*/  LDG.E.64 R24, desc[UR6][R24.64] ;  /* 0x0000000618187981 */ /* 0x000ee2000c1e1b00 */
[----:B------:R-:W-:-:S06]  /*0590*/  IMAD.WIDE.U32 R20, R21, 0x8, R2 ;  /* 0x0000000815147825 */ /* 0x000fcc00078e0002 */
[----:B------:R-:W3:Y:S01]  /*05a0*/  LDG.E.64 R20, desc[UR6][R20.64] ;  /* 0x0000000614147981 */ /* 0x000ee2000c1e1b00 */
[----:B----4-:R-:W-:Y:S01]  /*05b0*/  DADD R4, R26, R4 ;  /* 0x000000001a047229 */ /* 0x010fe20000000004 */
[----:B------:R-:W-:-:S07]  /*05c0*/  IADD3 R27, PT, PT, R19, 0x7, RZ ;  /* 0x00000007131b7810 */ /* 0x000fce0007ffe0ff */
[----:B-----5:R-:W-:Y:S01]  /*05d0*/  DADD R6, R4, R6 ;  /* 0x0000000004067229 */ /* 0x020fe20000000006 */
[----:B------:R-:W-:Y:S01]  /*05e0*/  IMAD.WIDE.U32 R4, R27, 0x8, R2 ;  /* 0x000000081b047825 */ /* 0x000fe200078e0002 */
[----:B------:R-:W-:-:S05]  /*05f0*/  IADD3 R27, PT, PT, R19, 0x8, RZ ;  /* 0x00000008131b7810 */ /* 0x000fca0007ffe0ff */
[----:B------:R-:W4:Y:S01]  /*0600*/  LDG.E.64 R4, desc[UR6][R4.64] ;  /* 0x0000000604047981 */ /* 0x000f22000c1e1b00 */
        /* <DEDUP_REMOVED lines=16> */
[----:B--2---:R-:W-:Y:S01]  /*0710*/  DADD R16, R14, R16 ;  /* 0x000000000e107229 */ /* 0x004fe20000000010 */
[----:B------:R-:W-:Y:S01]  /*0720*/  IMAD.WIDE.U32 R14, R27, 0x8, R2 ;  /* 0x000000081b0e7825 */ /* 0x000fe200078e0002 */
[----:B------:R-:W-:-:S05]  /*0730*/  IADD3 R27, PT, PT, R19, 0xd, RZ ;  /* 0x0000000d131b7810 */ /* 0x000fca0007ffe0ff */
[----:B------:R-:W2:Y:S01]  /*0740*/  LDG.E.64 R14, desc[UR6][R14.64] ;  /* 0x000000060e0e7981 */ /* 0x000ea2000c1e1b00 */
[----:B---3--:R-:W-:Y:S01]  /*0750*/  DADD R22, R16, R22 ;  /* 0x0000000010167229 */ /* 0x008fe20000000016 */
[----:B------:R-:W-:Y:S01]  /*0760*/  IMAD.WIDE.U32 R16, R27, 0x8, R2 ;  /* 0x000000081b107825 */ /* 0x000fe200078e0002 */
[----:B------:R-:W-:-:S05]  /*0770*/  IADD3 R27, PT, PT, R19, 0xe, RZ ;  /* 0x0000000e131b7810 */ /* 0x000fca0007ffe0ff */
[----:B------:R-:W3:Y:S01]  /*0780*/  LDG.E.64 R16, desc[UR6][R16.64] ;  /* 0x0000000610107981 */ /* 0x000ee2000c1e1b00 */
[----:B------:R-:W-:Y:S01]  /*0790*/  DADD R24, R22, R24 ;  /* 0x0000000016187229 */ /* 0x000fe20000000018 */
[----:B------:R-:W-:Y:S01]  /*07a0*/  IMAD.WIDE.U32 R22, R27, 0x8, R2 ;  /* 0x000000081b167825 */ /* 0x000fe200078e0002 */
[----:B------:R-:W-:-:S05]  /*07b0*/  IADD3 R27, PT, PT, R19, 0xf, RZ ;  /* 0x0000000f131b7810 */ /* 0x000fca0007ffe0ff */
        /* <DEDUP_REMOVED lines=8> */
[----:B------:R-:W-:Y:S01]  /*0840*/  UIADD3 UR4, UPT, UPT, UR4, 0x20, URZ ;  /* 0x0000002004047890 */ /* 0x000fe2000fffe0ff */
[----:B------:R-:W-:-:S03]  /*0850*/  IADD3 R19, PT, PT, R19, 0x20, RZ ;  /* 0x0000002013137810 */ /* 0x000fc60007ffe0ff */
[----:B------:R-:W-:-:S03]  /*0860*/  UISETP.NE.AND UP0, UPT, UR4, 0x11f, UPT ;  /* 0x0000011f0400788c */ /* 0x000fc6000bf05270 */
[----:B-----5:R-:W-:-:S08]  /*0870*/  DADD R4, R4, R6 ;  /* 0x0000000004047229 */ /* 0x020fd00000000006 */
[----:B------:R-:W-:-:S08]  /*0880*/  DADD R4, R4, R8 ;  /* 0x0000000004047229 */ /* 0x000fd00000000008 */
[----:B------:R-:W-:-:S08]  /*0890*/  DADD R4, R4, R10 ;  /* 0x0000000004047229 */ /* 0x000fd0000000000a */
[----:B------:R-:W-:-:S08]  /*08a0*/  DADD R4, R4, R12 ;  /* 0x0000000004047229 */ /* 0x000fd0000000000c */
[----:B--2---:R-:W-:-:S08]  /*08b0*/  DADD R4, R4, R14 ;  /* 0x0000000004047229 */ /* 0x004fd0000000000e */
[----:B---3--:R-:W-:-:S08]  /*08c0*/  DADD R4, R4, R16 ;  /* 0x0000000004047229 */ /* 0x008fd00000000010 */
[----:B------:R-:W-:-:S08]  /*08d0*/  DADD R4, R4, R22 ;  /* 0x0000000004047229 */ /* 0x000fd00000000016 */
[----:B------:R-:W-:-:S08]  /*08e0*/  DADD R4, R4, R20 ;  /* 0x0000000004047229 */ /* 0x000fd00000000014 */
[----:B------:R-:W-:Y:S01]  /*08f0*/  DADD R16, R4, R2 ;  /* 0x0000000004107229 */ /* 0x000fe20000000002 */
[----:B------:R-:W-:Y:S10]  /*0900*/  BRA.U UP0, `(.L_x_0) ;  /* 0xfffffff500f07547 */ /* 0x000ff4000b83ffff */
[----:B------:R-:W0:Y:S02]  /*0910*/  LDC.64 R2, c[0x0][0x388] ;  /* 0x0000e200ff027b82 */ /* 0x000e240000000a00 */
[----:B0-----:R-:W-:-:S05]  /*0920*/  IMAD.WIDE.U32 R2, R0, 0x8, R2 ;  /* 0x0000000800027825 */ /* 0x001fca00078e0002 */
[----:B------:R-:W-:Y:S01]  /*0930*/  STG.E.64 desc[UR6][R2.64], R16 ;  /* 0x0000001002007986 */ /* 0x000fe2000c101b06 */
[----:B------:R-:W-:Y:S05]  /*0940*/  EXIT ;  /* 0x000000000000794d */ /* 0x000fea0003800000 */
.L_x_1:
[----:B------:R-:W-:-:S00]  /*0950*/  BRA `(.L_x_1) ;  /* 0xfffffffc00fc7947 */ /* 0x000fc0000383ffff */
[----:B------:R-:W-:-:S00]  /*0960*/  NOP ;  /* 0x0000000000007918 */ /* 0x000fc00000000000 */
        /* <DEDUP_REMOVED lines=9> */
.L_x_10:


//--------------------- .text._Z9calc_areadPd     --------------------------
	.section	.text._Z9calc_areadPd,"ax",@progbits
	.align	128
        .global         _Z9calc_areadPd
        .type           _Z9calc_areadPd,@function
        .size           _Z9calc_areadPd,(.L_x_9 - _Z9calc_areadPd)
        .other          _Z9calc_areadPd,@"STO_CUDA_ENTRY STV_DEFAULT"
_Z9calc_areadPd:
.text._Z9calc_areadPd:
[----:B------:R-:W-:Y:S01]  /*0000*/  LDC R1, c[0x0][0x37c] ;  /* 0x0000df00ff017b82 */ /* 0x000fe20000000800 */
[----:B------:R-:W0:Y:S07]  /*0010*/  S2R R3, SR_TID.X ;  /* 0x0000000000037919 */ /* 0x000e2e0000002100 */
[----:B------:R-:W0:Y:S08]  /*0020*/  S2UR UR4, SR_CTAID.X ;  /* 0x00000000000479c3 */ /* 0x000e300000002500 */
[----:B------:R-:W0:Y:S02]  /*0030*/  LDC R0, c[0x0][0x360] ;  /* 0x0000d800ff007b82 */ /* 0x000e240000000800 */
[----:B0-----:R-:W-:-:S05]  /*0040*/  IMAD R0, R0, UR4, R3 ;  /* 0x0000000400007c24 */ /* 0x001fca000f8e0203 */
[----:B------:R-:W-:-:S13]  /*0050*/  ISETP.GT.AND P0, PT, R0, 0x5f5e0fe, PT ;  /* 0x05f5e0fe0000780c */ /* 0x000fda0003f04270 */
[----:B------:R-:W-:Y:S05]  /*0060*/  @P0 EXIT ;  /* 0x000000000000094d */ /* 0x000fea0003800000 */
[----:B------:R-:W0:Y:S01]  /*0070*/  LDCU.64 UR4, c[0x0][0x380] ;  /* 0x00007000ff0477ac */ /* 0x000e220008000a00 */
[----:B------:R-:W0:Y:S01]  /*0080*/  I2F.F64 R2, R0 ;  /* 0x0000000000027312 */ /* 0x000e220000201c00 */
[----:B------:R-:W-:Y:S01]  /*0090*/  IMAD.MOV.U32 R8, RZ, RZ, 0x0 ;  /* 0x00000000ff087424 */ /* 0x000fe200078e00ff */
[----:B------:R-:W-:Y:S01]  /*00a0*/  MOV R9, 0x3fd80000 ;  /* 0x3fd8000000097802 */ /* 0x000fe20000000f00 */
[----:B------:R-:W-:Y:S01]  /*00b0*/  BSSY.RECONVERGENT B0, `(.L_x_2) ;  /* 0x0000016000007945 */ /* 0x000fe20003800200 */
[----:B0-----:R-:W-:Y:S01]  /*00c0*/  DMUL R2, R2, UR4 ;  /* 0x0000000402027c28 */ /* 0x001fe20008000000 */
[----:B------:R-:W0:Y:S07]  /*00d0*/  LDCU.64 UR4, c[0x0][0x358] ;  /* 0x00006b00ff0477ac */ /* 0x000e2e0008000a00 */
[----:B------:R-:W-:-:S06]  /*00e0*/  DFMA R4, -R2, R2, 1 ;  /* 0x3ff000000204742b */ /* 0x000fcc0000000102 */
[----:B------:R-:W1:Y:S04]  /*00f0*/  MUFU.RSQ64H R7, R5 ;  /* 0x0000000500077308 */ /* 0x000e680000001c00 */
[----:B------:R-:W-:-:S05]  /*0100*/  VIADD R6, R5, 0xfcb00000 ;  /* 0xfcb0000005067836 */ /* 0x000fca0000000000 */
[----:B------:R-:W-:Y:S01]  /*0110*/  ISETP.GE.U32.AND P0, PT, R6, 0x7ca00000, PT ;  /* 0x7ca000000600780c */ /* 0x000fe20003f06070 */
[----:B-1----:R-:W-:-:S08]  /*0120*/  DMUL R2, R6, R6 ;  /* 0x0000000606027228 */ /* 0x002fd00000000000 */
[----:B------:R-:W-:-:S08]  /*0130*/  DFMA R2, R4, -R2, 1 ;  /* 0x3ff000000402742b */ /* 0x000fd00000000802 */
[----:B------:R-:W-:Y:S02]  /*0140*/  DFMA R8, R2, R8, 0.5 ;  /* 0x3fe000000208742b */ /* 0x000fe40000000008 */
[----:B------:R-:W-:-:S08]  /*0150*/  DMUL R2, R6, R2 ;  /* 0x0000000206027228 */ /* 0x000fd00000000000 */
[----:B------:R-:W-:-:S08]  /*0160*/  DFMA R8, R8, R2, R6 ;  /* 0x000000020808722b */ /* 0x000fd00000000006 */
[----:B------:R-:W-:Y:S02]  /*0170*/  DMUL R10, R4, R8 ;  /* 0x00000008040a7228 */ /* 0x000fe40000000000 */
[----:B------:R-:W-:Y:S02]  /*0180*/  VIADD R15, R9, 0xfff00000 ;  /* 0xfff00000090f7836 */ /* 0x000fe40000000000 */
[----:B------:R-:W-:-:S04]  /*0190*/  IMAD.MOV.U32 R14, RZ, RZ, R8 ;  /* 0x000000ffff0e7224 */ /* 0x000fc800078e0008 */
[----:B------:R-:W-:-:S08]  /*01a0*/  DFMA R12, R10, -R10, R4 ;  /* 0x8000000a0a0c722b */ /* 0x000fd00000000004 */
[----:B------:R-:W-:Y:S01]  /*01b0*/  DFMA R2, R12, R14, R10 ;  /* 0x0000000e0c02722b */ /* 0x000fe2000000000a */
[----:B0-----:R-:W-:Y:S10]  /*01c0*/  @!P0 BRA `(.L_x_3) ;  /* 0x0000000000108947 */ /* 0x001ff40003800000 */
[----:B------:R-:W-:-:S07]  /*01d0*/  MOV R2, 0x1f0 ;  /* 0x000001f000027802 */ /* 0x000fce0000000f00 */
[----:B------:R-:W-:Y:S05]  /*01e0*/  CALL.REL.NOINC `($__internal_0_$__cuda_sm20_dsqrt_rn_f64_mediumpath_v1) ;  /* 0x0000000000247944 */ /* 0x000fea0003c00000 */
[----:B------:R-:W-:Y:S01]  /*01f0*/  MOV R2, R6 ;  /* 0x0000000600027202 */ /* 0x000fe20000000f00 */
[----:B------:R-:W-:-:S07]  /*0200*/  IMAD.MOV.U32 R3, RZ, RZ, R7 ;  /* 0x000000ffff037224 */ /* 0x000fce00078e0007 */
.L_x_3:
[----:B------:R-:W-:Y:S05]  /*0210*/  BSYNC.RECONVERGENT B0 ;  /* 0x0000000000007941 */ /* 0x000fea0003800200 */
.L_x_2:
[----:B------:R-:W0:Y:S08]  /*0220*/  LDC.64 R6, c[0x0][0x380] ;  /* 0x0000e000ff067b82 */ /* 0x000e300000000a00 */
[----:B------:R-:W1:Y:S01]  /*0230*/  LDC.64 R4, c[0x0][0x388] ;  /* 0x0000e200ff047b82 */ /* 0x000e620000000a00 */
[----:B0-----:R-:W-:Y:S01]  /*0240*/  DMUL R2, R2, R6 ;  /* 0x0000000602027228 */ /* 0x001fe20000000000 */
[----:B-1----:R-:W-:-:S06]  /*0250*/  IMAD.WIDE R4, R0, 0x8, R4 ;  /* 0x0000000800047825 */ /* 0x002fcc00078e0204 */
[----:B------:R-:W-:Y:S01]  /*0260*/  STG.E.64 desc[UR4][R4.64], R2 ;  /* 0x0000000204007986 */ /* 0x000fe2000c101b04 */
[----:B------:R-:W-:Y:S05]  /*0270*/  EXIT ;  /* 0x000000000000794d */ /* 0x000fea0003800000 */
        .weak           $__internal_0_$__cuda_sm20_dsqrt_rn_f64_mediumpath_v1
        .type           $__internal_0_$__cuda_sm20_dsqrt_rn_f64_mediumpath_v1,@function
        .size           $__internal_0_$__cuda_sm20_dsqrt_rn_f64_mediumpath_v1,(.L_x_9 - $__internal_0_$__cuda_sm20_dsqrt_rn_f64_mediumpath_v1)
$__internal_0_$__cuda_sm20_dsqrt_rn_f64_mediumpath_v1:
[----:B------:R-:W-:Y:S01]  /*0280*/  ISETP.GE.U32.AND P0, PT, R6, -0x3400000, PT ;  /* 0xfcc000000600780c */ /* 0x000fe20003f06070 */
[----:B------:R-:W-:Y:S01]  /*0290*/  BSSY.RECONVERGENT B1, `(.L_x_4) ;  /* 0x0000024000017945 */ /* 0x000fe20003800200 */
[----:B------:R-:W-:-:S11]  /*02a0*/  IMAD.MOV.U32 R9, RZ, RZ, R15 ;  /* 0x000000ffff097224 */ /* 0x000fd600078e000f */
[----:B------:R-:W-:Y:S05]  /*02b0*/  @!P0 BRA `(.L_x_5) ;  /* 0x0000000000208947 */ /* 0x000fea0003800000 */
[----:B------:R-:W-:-:S10]  /*02c0*/  DFMA.RM R8, R12, R8, R10 ;  /* 0x000000080c08722b */ /* 0x000fd4000000400a */
[----:B------:R-:W-:-:S04]  /*02d0*/  IADD3 R6, P0, PT, R8, 0x1, RZ ;  /* 0x0000000108067810 */ /* 0x000fc80007f1e0ff */
[----:B------:R-:W-:-:S06]  /*02e0*/  IADD3.X R7, PT, PT, RZ, R9, RZ, P0, !PT ;  /* 0x00000009ff077210 */ /* 0x000fcc00007fe4ff */
[----:B------:R-:W-:-:S08]  /*02f0*/  DFMA.RP R4, -R8, R6, R4 ;  /* 0x000000060804722b */ /* 0x000fd00000008104 */
[----:B------:R-:W-:-:S06]  /*0300*/  DSETP.GT.AND P0, PT, R4, RZ, PT ;  /* 0x000000ff0400722a */ /* 0x000fcc0003f04000 */
[----:B------:R-:W-:Y:S02]  /*0310*/  FSEL R6, R6, R8, P0 ;  /* 0x0000000806067208 */ /* 0x000fe40000000000 */
[----:B------:R-:W-:Y:S01]  /*0320*/  FSEL R7, R7, R9, P0 ;  /* 0x0000000907077208 */ /* 0x000fe20000000000 */
[----:B------:R-:W-:Y:S06]  /*0330*/  BRA `(.L_x_6) ;  /* 0x0000000000647947 */ /* 0x000fec0003800000 */
.L_x_5:
[----:B------:R-:W-:-:S14]  /*0340*/  DSETP.NE.AND P0, PT, R4, RZ, PT ;  /* 0x000000ff0400722a */ /* 0x000fdc0003f05000 */
[----:B------:R-:W-:Y:S05]  /*0350*/  @!P0 BRA `(.L_x_7) ;  /* 0x0000000000588947 */ /* 0x000fea0003800000 */
[----:B------:R-:W-:-:S13]  /*0360*/  ISETP.GE.AND P0, PT, R5, RZ, PT ;  /* 0x000000ff0500720c */ /* 0x000fda0003f06270 */
[----:B------:R-:W-:Y:S02]  /*0370*/  @!P0 IMAD.MOV.U32 R6, RZ, RZ, 0x0 ;  /* 0x00000000ff068424 */ /* 0x000fe400078e00ff */
[----:B------:R-:W-:Y:S01]  /*0380*/  @!P0 IMAD.MOV.U32 R7, RZ, RZ, -0x80000 ;  /* 0xfff80000ff078424 */ /* 0x000fe200078e00ff */
[----:B------:R-:W-:Y:S06]  /*0390*/  @!P0 BRA `(.L_x_6) ;  /* 0x00000000004c8947 */ /* 0x000fec0003800000 */
[----:B------:R-:W-:-:S13]  /*03a0*/  ISETP.GT.AND P0, PT, R5, 0x7fefffff, PT ;  /* 0x7fefffff0500780c */ /* 0x000fda0003f04270 */
[----:B------:R-:W-:Y:S05]  /*03b0*/  @P0 BRA `(.L_x_7) ;  /* 0x0000000000400947 */ /* 0x000fea0003800000 */
[----:B------:R-:W-:Y:S01]  /*03c0*/  DMUL R4, R4, 8.11296384146066816958e+31 ;  /* 0x4690000004047828 */ /* 0x000fe20000000000 */
[----:B------:R-:W-:Y:S01]  /*03d0*/  MOV R6, RZ ;  /* 0x000000ff00067202 */ /* 0x000fe20000000f00 */
[----:B------:R-:W-:Y:S02]  /*03e0*/  IMAD.MOV.U32 R10, RZ, RZ, 0x0 ;  /* 0x00000000ff0a7424 */ /* 0x000fe400078e00ff */
[----:B------:R-:W-:Y:S02]  /*03f0*/  IMAD.MOV.U32 R11, RZ, RZ, 0x3fd80000 ;  /* 0x3fd80000ff0b7424 */ /* 0x000fe400078e00ff */
[----:B------:R-:W0:Y:S02]  /*0400*/  MUFU.RSQ64H R7, R5 ;  /* 0x0000000500077308 */ /* 0x000e240000001c00 */
[----:B0-----:R-:W-:-:S08]  /*0410*/  DMUL R8, R6, R6 ;  /* 0x0000000606087228 */ /* 0x001fd00000000000 */
[----:B------:R-:W-:-:S08]  /*0420*/  DFMA R8, R4, -R8, 1 ;  /* 0x3ff000000408742b */ /* 0x000fd00000000808 */
[----:B------:R-:W-:Y:S02]  /*0430*/  DFMA R10, R8, R10, 0.5 ;  /* 0x3fe00000080a742b */ /* 0x000fe4000000000a */
[----:B------:R-:W-:-:S08]  /*0440*/  DMUL R8, R6, R8 ;  /* 0x0000000806087228 */ /* 0x000fd00000000000 */
[----:B------:R-:W-:-:S08]  /*0450*/  DFMA R8, R10, R8, R6 ;  /* 0x000000080a08722b */ /* 0x000fd00000000006 */
[----:B------:R-:W-:Y:S02]  /*0460*/  DMUL R6, R4, R8 ;  /* 0x0000000804067228 */ /* 0x000fe40000000000 */
[----:B------:R-:W-:-:S06]  /*0470*/  IADD3 R9, PT, PT, R9, -0x100000, RZ ;  /* 0xfff0000009097810 */ /* 0x000fcc0007ffe0ff */
[----:B------:R-:W-:-:S08]  /*0480*/  DFMA R10, R6, -R6, R4 ;  /* 0x80000006060a722b */ /* 0x000fd00000000004 */
[----:B------:R-:W-:-:S10]  /*0490*/  DFMA R6, R8, R10, R6 ;  /* 0x0000000a0806722b */ /* 0x000fd40000000006 */
[----:B------:R-:W-:Y:S01]  /*04a0*/  VIADD R7, R7, 0xfcb00000 ;  /* 0xfcb0000007077836 */ /* 0x000fe20000000000 */
[----:B------:R-:W-:Y:S06]  /*04b0*/  BRA `(.L_x_6) ;  /* 0x0000000000047947 */ /* 0x000fec0003800000 */
.L_x_7:
[----:B------:R-:W-:-:S11]  /*04c0*/  DADD R6, R4, R4 ;  /* 0x0000000004067229 */ /* 0x000fd60000000004 */
.L_x_6:
[----:B------:R-:W-:Y:S05]  /*04d0*/  BSYNC.RECONVERGENT B1 ;  /* 0x0000000000017941 */ /* 0x000fea0003800200 */
.L_x_4:
[----:B------:R-:W-:-:S04]  /*04e0*/  MOV R3, 0x0 ;  /* 0x0000000000037802 */ /* 0x000fc80000000f00 */
[----:B------:R-:W-:Y:S05]  /*04f0*/  RET.REL.NODEC R2 `(_Z9calc_areadPd) ;  /* 0xfffffff802c07950 */ /* 0x000fea0003c3ffff */
.L_x_8:
        /* <DEDUP_REMOVED lines=16> */
.L_x_9:


//--------------------- .nv.shared.reserved.0     --------------------------
	.section	.nv.shared.reserved.0,"aw",@nobits
	.weak		__nv_reservedSMEM_offset_0_alias
	.size		__nv_reservedSMEM_offset_0_alias, 0, 64
	.other		__nv_reservedSMEM_offset_0_alias,@"STO_CUDA_RESERVED_SHARED STV_DEFAULT"
__nv_reservedSMEM_offset_0_alias:
	.zero		0
	.zero		64


//--------------------- .nv.constant0._Z14calc_reductionPdS_ --------------------------
	.section	.nv.constant0._Z14calc_reductionPdS_,"a",@progbits
	.sectionflags	@""
	.align	4
.nv.constant0._Z14calc_reductionPdS_:
	.zero		912


//--------------------- .nv.constant0._Z9calc_areadPd --------------------------
	.section	.nv.constant0._Z9calc_areadPd,"a",@progbits
	.sectionflags	@""
	.align	4
.nv.constant0._Z9calc_areadPd:
	.zero		912


//--------------------- SYMBOLS --------------------------

	.type		.nv.reservedSmem.offset0,@object
	.size		.nv.reservedSmem.offset0,0x4
